	.headerflags	@"EF_CUDA_TEXMODE_UNIFIED EF_CUDA_64BIT_ADDRESS EF_CUDA_ACCELERATORS EF_CUDA_SM90 EF_CUDA_VIRTUAL_SM(EF_CUDA_SM90)"
	.elftype	@"ET_EXEC"


//--------------------- .nv.info                  --------------------------
	.section	.nv.info,"",@"SHT_CUDA_INFO"
	.align	4


	//----- nvinfo : EIATTR_REGCOUNT
	.align		4
        /*0000*/ 	.byte	0x04, 0x2f
        /*0002*/ 	.short	(.L_1 - .L_0)
	.align		4
.L_0:
        /*0004*/ 	.word	index@(triton_per_fused_native_group_norm_4)
        /*0008*/ 	.word	0x00000020


	//----- nvinfo : EIATTR_MIN_STACK_SIZE
	.align		4
.L_1:
        /*000c*/ 	.byte	0x04, 0x12
        /*000e*/ 	.short	(.L_3 - .L_2)
	.align		4
.L_2:
        /*0010*/ 	.word	index@(triton_per_fused_native_group_norm_4)
        /*0014*/ 	.word	0x00000000


	//----- nvinfo : EIATTR_FRAME_SIZE
	.align		4
.L_3:
        /*0018*/ 	.byte	0x04, 0x11
        /*001a*/ 	.short	(.L_5 - .L_4)
	.align		4
.L_4:
        /*001c*/ 	.word	index@(triton_per_fused_native_group_norm_4)
        /*0020*/ 	.word	0x00000000


	//----- nvinfo : EIATTR_MIN_STACK_SIZE
	.align		4
.L_5:
        /*0024*/ 	.byte	0x04, 0x12
        /*0026*/ 	.short	(.L_7 - .L_6)
	.align		4
.L_6:
        /*0028*/ 	.word	index@(triton_per_fused_native_group_norm_4)
        /*002c*/ 	.word	0x00000000
.L_7:


//--------------------- .nv.info.triton_per_fused_native_group_norm_4 --------------------------
	.section	.nv.info.triton_per_fused_native_group_norm_4,"",@"SHT_CUDA_INFO"
	.sectionflags	@""
	.align	4


	//----- nvinfo : EIATTR_CUDA_API_VERSION
	.align		4
        /*0000*/ 	.byte	0x04, 0x37
        /*0002*/ 	.short	(.L_9 - .L_8)
.L_8:
        /*0004*/ 	.word	0x0000007c


	//----- nvinfo : EIATTR_KPARAM_INFO
	.align		4
.L_9:
        /*0008*/ 	.byte	0x04, 0x17
        /*000a*/ 	.short	(.L_11 - .L_10)
.L_10:
        /*000c*/ 	.word	0x00000000
        /*0010*/ 	.short	0x0005
        /*0012*/ 	.short	0x0024
        /*0014*/ 	.byte	0x00, 0xf0, 0x11, 0x00


	//----- nvinfo : EIATTR_KPARAM_INFO
	.align		4
.L_11:
        /*0018*/ 	.byte	0x04, 0x17
        /*001a*/ 	.short	(.L_13 - .L_12)
.L_12:
        /*001c*/ 	.word	0x00000000
        /*0020*/ 	.short	0x0004
        /*0022*/ 	.short	0x0020
        /*0024*/ 	.byte	0x00, 0xf0, 0x11, 0x00


	//----- nvinfo : EIATTR_KPARAM_INFO
	.align		4
.L_13:
        /*0028*/ 	.byte	0x04, 0x17
        /*002a*/ 	.short	(.L_15 - .L_14)
.L_14:
        /*002c*/ 	.word	0x00000000
        /*0030*/ 	.short	0x0003
        /*0032*/ 	.short	0x0018
        /*0034*/ 	.byte	0x00, 0xf4, 0x21, 0x00


	//----- nvinfo : EIATTR_KPARAM_INFO
	.align		4
.L_15:
        /*0038*/ 	.byte	0x04, 0x17
        /*003a*/ 	.short	(.L_17 - .L_16)
.L_16:
        /*003c*/ 	.word	0x00000000
        /*0040*/ 	.short	0x0002
        /*0042*/ 	.short	0x0010
        /*0044*/ 	.byte	0x00, 0xf4, 0x21, 0x00


	//----- nvinfo : EIATTR_KPARAM_INFO
	.align		4
.L_17:
        /*0048*/ 	.byte	0x04, 0x17
        /*004a*/ 	.short	(.L_19 - .L_18)
.L_18:
        /*004c*/ 	.word	0x00000000
        /*0050*/ 	.short	0x0001
        /*0052*/ 	.short	0x0008
        /*0054*/ 	.byte	0x00, 0xf4, 0x21, 0x00


	//----- nvinfo : EIATTR_KPARAM_INFO
	.align		4
.L_19:
        /*0058*/ 	.byte	0x04, 0x17
        /*005a*/ 	.short	(.L_21 - .L_20)
.L_20:
        /*005c*/ 	.word	0x00000000
        /*0060*/ 	.short	0x0000
        /*0062*/ 	.short	0x0000
        /*0064*/ 	.byte	0x00, 0xf4, 0x21, 0x00


	//----- nvinfo : EIATTR_SPARSE_MMA_MASK
	.align		4
.L_21:
        /*0068*/ 	.byte	0x03, 0x50
        /*006a*/ 	.short	0x0000


	//----- nvinfo : EIATTR_MAXREG_COUNT
	.align		4
        /*006c*/ 	.byte	0x03, 0x1b
        /*006e*/ 	.short	0x00ff


	//----- nvinfo : EIATTR_COOP_GROUP_MASK_REGIDS
	.align		4
        /*0070*/ 	.byte	0x04, 0x29
        /*0072*/ 	.short	(.L_23 - .L_22)


	//   ....[0]....
.L_22:
        /*0074*/ 	.word	0xffffffff


	//   ....[1]....
        /*0078*/ 	.word	0xffffffff


	//   ....[2]....
        /*007c*/ 	.word	0xffffffff


	//   ....[3]....
        /*0080*/ 	.word	0xffffffff


	//   ....[4]....
        /*0084*/ 	.word	0xffffffff


	//   ....[5]....
        /*0088*/ 	.word	0xffffffff


	//----- nvinfo : EIATTR_COOP_GROUP_INSTR_OFFSETS
	.align		4
.L_23:
        /*008c*/ 	.byte	0x04, 0x28
        /*008e*/ 	.short	(.L_25 - .L_24)


	//   ....[0]....
.L_24:
        /*0090*/ 	.word	0x00000b80


	//   ....[1]....
        /*0094*/ 	.word	0x00000ba0


	//   ....[2]....
        /*0098*/ 	.word	0x00000bd0


	//   ....[3]....
        /*009c*/ 	.word	0x00000ea0


	//   ....[4]....
        /*00a0*/ 	.word	0x00000ec0


	//   ....[5]....
        /*00a4*/ 	.word	0x00000ee0


	//----- nvinfo : EIATTR_EXIT_INSTR_OFFSETS
	.align		4
.L_25:
        /*00a8*/ 	.byte	0x04, 0x1c
        /*00aa*/ 	.short	(.L_27 - .L_26)


	//   ....[0]....
.L_26:
        /*00ac*/ 	.word	0x00000fa0


	//   ....[1]....
        /*00b0*/ 	.word	0x00000fd0


	//----- nvinfo : EIATTR_REQNTID
	.align		4
.L_27:
        /*00b4*/ 	.byte	0x04, 0x10
        /*00b6*/ 	.short	(.L_29 - .L_28)
.L_28:
        /*00b8*/ 	.word	0x00000100
        /*00bc*/ 	.word	0x00000001
        /*00c0*/ 	.word	0x00000001


	//----- nvinfo : EIATTR_CBANK_PARAM_SIZE
	.align		4
.L_29:
        /*00c4*/ 	.byte	0x03, 0x19
        /*00c6*/ 	.short	0x0028


	//----- nvinfo : EIATTR_PARAM_CBANK
	.align		4
        /*00c8*/ 	.byte	0x04, 0x0a
        /*00ca*/ 	.short	(.L_31 - .L_30)
	.align		4
.L_30:
        /*00cc*/ 	.word	index@(.nv.constant0.triton_per_fused_native_group_norm_4)
        /*00d0*/ 	.short	0x0210
        /*00d2*/ 	.short	0x0028


	//----- nvinfo : EIATTR_SW_WAR
	.align		4
.L_31:
        /*00d4*/ 	.byte	0x04, 0x36
        /*00d6*/ 	.short	(.L_33 - .L_32)
.L_32:
        /*00d8*/ 	.word	0x00000008
.L_33:


//--------------------- .nv.callgraph             --------------------------
	.section	.nv.callgraph,"",@"SHT_CUDA_CALLGRAPH"
	.align	4
	.sectionentsize	8
	.align		4
        /*0000*/ 	.word	0x00000000
	.align		4
        /*0004*/ 	.word	0xffffffff
	.align		4
        /*0008*/ 	.word	0x00000000
	.align		4
        /*000c*/ 	.word	0xfffffffe
	.align		4
        /*0010*/ 	.word	0x00000000
	.align		4
        /*0014*/ 	.word	0xfffffffd
	.align		4
        /*0018*/ 	.word	0x00000000
	.align		4
        /*001c*/ 	.word	0xfffffffc


//--------------------- .text.triton_per_fused_native_group_norm_4 --------------------------
	.section	.text.triton_per_fused_native_group_norm_4,"ax",@progbits
	.sectionflags	@"SHF_BARRIERS=1"
	.align	128
        .global         triton_per_fused_native_group_norm_4
        .type           triton_per_fused_native_group_norm_4,@function
        .size           triton_per_fused_native_group_norm_4,(.L_x_1 - triton_per_fused_native_group_norm_4)
        .other          triton_per_fused_native_group_norm_4,@"STO_CUDA_ENTRY STV_DEFAULT"
triton_per_fused_native_group_norm_4:
.text.triton_per_fused_native_group_norm_4:
[----:B------:R-:W0:Y:S01]  /*0000*/  LDC R1, c[0x0][0x28] ;  /* 0x00000a00ff017b82 */ /* 0x000e220000000800 */
[----:B------:R-:W1:Y:S01]  /*0010*/  S2R R8, SR_TID.X ;  /* 0x0000000000087919 */ /* 0x000e620000002100 */
[----:B------:R-:W-:Y:S01]  /*0020*/  ULDC.64 UR6, c[0x0][0x208] ;  /* 0x0000820000067ab9 */ /* 0x000fe20000000a00 */
[----:B------:R-:W2:Y:S01]  /*0030*/  S2R R7, SR_CTAID.X ;  /* 0x0000000000077919 */ /* 0x000ea20000002500 */
[----:B-1----:R-:W-:Y:S02]  /*0040*/  LOP3.LUT R0, R8, 0x1f, RZ, 0xc0, !PT ;  /* 0x0000001f08007812 */ /* 0x002fe400078ec0ff */
[----:B------:R-:W-:-:S03]  /*0050*/  SHF.R.U32.HI R8, RZ, 0x5, R8 ;  /* 0x00000005ff087819 */ /* 0x000fc60000011608 */
[----:B--2---:R-:W-:Y:S01]  /*0060*/  IMAD R0, R7, 0x20, R0 ;  /* 0x0000002007007824 */ /* 0x004fe200078e0200 */
[----:B------:R-:W-:-:S04]  /*0070*/  SHF.R.S32.HI R7, RZ, 0x1a, R7 ;  /* 0x0000001aff077819 */ /* 0x000fc80000011407 */
[----:B------:R-:W-:Y:S02]  /*0080*/  SHF.R.S32.HI R5, RZ, 0x1f, R0 ;  /* 0x0000001fff057819 */ /* 0x000fe40000011400 */
[----:B------:R-:W-:Y:S02]  /*0090*/  SGXT R7, R7, 0x1 ;  /* 0x000000010707781a */ /* 0x000fe40000000200 */
[-C--:B------:R-:W-:Y:S02]  /*00a0*/  LEA.HI R4, R5, R0.reuse, RZ, 0x6 ;  /* 0x0000000005047211 */ /* 0x080fe400078f30ff */
[----:B------:R-:W-:Y:S02]  /*00b0*/  LEA.HI R7, R7, R0, RZ, 0xc ;  /* 0x0000000007077211 */ /* 0x000fe400078f60ff */
[----:B------:R-:W-:-:S04]  /*00c0*/  SHF.R.S32.HI R5, RZ, 0x6, R4 ;  /* 0x00000006ff057819 */ /* 0x000fc80000011404 */
[----:B------:R-:W-:-:S04]  /*00d0*/  LEA.HI R6, R5, R5, RZ, 0x6 ;  /* 0x0000000505067211 */ /* 0x000fc800078f30ff */
[----:B------:R-:W-:-:S05]  /*00e0*/  LOP3.LUT R6, R6, 0x1ffffc0, RZ, 0xc0, !PT ;  /* 0x01ffffc006067812 */ /* 0x000fca00078ec0ff */
[----:B------:R-:W-:Y:S01]  /*00f0*/  IMAD.IADD R6, R5, 0x1, -R6 ;  /* 0x0000000105067824 */ /* 0x000fe200078e0a06 */
[----:B------:R-:W-:-:S04]  /*0100*/  SGXT.U32 R5, R8, 0x3 ;  /* 0x000000030805781a */ /* 0x000fc80000000000 */
[----:B------:R-:W-:Y:S02]  /*0110*/  SHF.L.U32 R8, R6, 0x7, RZ ;  /* 0x0000000706087819 */ /* 0x000fe400000006ff */
[----:B------:R-:W-:Y:S01]  /*0120*/  SHF.R.S32.HI R9, RZ, 0x18, R6 ;  /* 0x00000018ff097819 */ /* 0x000fe20000011406 */
[----:B------:R-:W-:Y:S01]  /*0130*/  IMAD.SHL.U32 R6, R7, 0x80, RZ ;  /* 0x0000008007067824 */ /* 0x000fe200078e00ff */
[----:B------:R-:W-:Y:S02]  /*0140*/  LOP3.LUT R7, R4, 0x7fffffc0, RZ, 0xc0, !PT ;  /* 0x7fffffc004077812 */ /* 0x000fe400078ec0ff */
[----:B------:R-:W-:Y:S02]  /*0150*/  LOP3.LUT R5, R8, R5, RZ, 0xfc, !PT ;  /* 0x0000000508057212 */ /* 0x000fe400078efcff */
[----:B------:R-:W-:Y:S02]  /*0160*/  SGXT R4, R9, 0x1 ;  /* 0x000000010904781a */ /* 0x000fe40000000200 */
[----:B------:R-:W-:Y:S01]  /*0170*/  LOP3.LUT R9, R6, 0xfff80000, RZ, 0xc0, !PT ;  /* 0xfff8000006097812 */ /* 0x000fe200078ec0ff */
[----:B------:R-:W-:Y:S01]  /*0180*/  IMAD.IADD R6, R0, 0x1, -R7 ;  /* 0x0000000100067824 */ /* 0x000fe200078e0a07 */
[----:B------:R-:W-:-:S02]  /*0190*/  LEA.HI R7, R4, R5, RZ, 0xc ;  /* 0x0000000504077211 */ /* 0x000fc400078f60ff */
[----:B------:R-:W-:Y:S02]  /*01a0*/  LOP3.LUT R27, R5, 0x8, RZ, 0xfc, !PT ;  /* 0x00000008051b7812 */ /* 0x000fe400078efcff */
[----:B------:R-:W-:Y:S02]  /*01b0*/  LEA R6, R6, R9, 0x1 ;  /* 0x0000000906067211 */ /* 0x000fe400078e08ff */
[C---:B------:R-:W-:Y:S02]  /*01c0*/  LOP3.LUT R8, R7.reuse, 0x1fff000, RZ, 0xc0, !PT ;  /* 0x01fff00007087812 */ /* 0x040fe400078ec0ff */
[----:B------:R-:W-:Y:S02]  /*01d0*/  LEA.HI.SX32 R11, R7, R6, 0x14 ;  /* 0x00000006070b7211 */ /* 0x000fe400078fa2ff */
[----:B------:R-:W-:Y:S01]  /*01e0*/  LEA.HI R17, R4, R27, RZ, 0xc ;  /* 0x0000001b04117211 */ /* 0x000fe200078f60ff */
[C---:B------:R-:W-:Y:S01]  /*01f0*/  IMAD.IADD R8, R5.reuse, 0x1, -R8 ;  /* 0x0000000105087824 */ /* 0x040fe200078e0a08 */
[----:B------:R-:W-:-:S02]  /*0200*/  LOP3.LUT R29, R5, 0x20, RZ, 0xfc, !PT ;  /* 0x00000020051d7812 */ /* 0x000fc400078efcff */
[----:B------:R-:W-:Y:S01]  /*0210*/  LOP3.LUT R9, R5, 0x18, RZ, 0xfc, !PT ;  /* 0x0000001805097812 */ /* 0x000fe200078efcff */
[----:B------:R-:W-:Y:S01]  /*0220*/  IMAD R11, R8, 0x80, R11 ;  /* 0x00000080080b7824 */ /* 0x000fe200078e020b */
[----:B------:R-:W-:Y:S02]  /*0230*/  LOP3.LUT R8, R17, 0x1fff000, RZ, 0xc0, !PT ;  /* 0x01fff00011087812 */ /* 0x000fe400078ec0ff */
[C---:B------:R-:W-:Y:S02]  /*0240*/  LEA.HI R7, R4.reuse, R29, RZ, 0xc ;  /* 0x0000001d04077211 */ /* 0x040fe400078f60ff */
[----:B------:R-:W-:Y:S02]  /*0250*/  IADD3 R27, R27, -R8, RZ ;  /* 0x800000081b1b7210 */ /* 0x000fe40007ffe0ff */
[----:B------:R-:W-:Y:S02]  /*0260*/  LEA.HI R19, R4, R9, RZ, 0xc ;  /* 0x0000000904137211 */ /* 0x000fe400078f60ff */
[----:B------:R-:W-:-:S02]  /*0270*/  LOP3.LUT R8, R7, 0x1fff000, RZ, 0xc0, !PT ;  /* 0x01fff00007087812 */ /* 0x000fc400078ec0ff */
[C---:B------:R-:W-:Y:S02]  /*0280*/  LOP3.LUT R25, R5.reuse, 0x30, RZ, 0xfc, !PT ;  /* 0x0000003005197812 */ /* 0x040fe400078efcff */
[----:B------:R-:W-:Y:S02]  /*0290*/  LOP3.LUT R23, R5, 0x10, RZ, 0xfc, !PT ;  /* 0x0000001005177812 */ /* 0x000fe400078efcff */
[----:B------:R-:W-:Y:S02]  /*02a0*/  LOP3.LUT R18, R19, 0x1fff000, RZ, 0xc0, !PT ;  /* 0x01fff00013127812 */ /* 0x000fe400078ec0ff */
[----:B------:R-:W-:Y:S02]  /*02b0*/  IADD3 R29, R29, -R8, RZ ;  /* 0x800000081d1d7210 */ /* 0x000fe40007ffe0ff */
[C---:B------:R-:W-:Y:S01]  /*02c0*/  LEA.HI R8, R4.reuse, R25, RZ, 0xc ;  /* 0x0000001904087211 */ /* 0x040fe200078f60ff */
[----:B------:R-:W-:Y:S01]  /*02d0*/  IMAD.IADD R18, R9, 0x1, -R18 ;  /* 0x0000000109127824 */ /* 0x000fe200078e0a12 */
[----:B------:R-:W-:-:S02]  /*02e0*/  LEA.HI R21, R4, R23, RZ, 0xc ;  /* 0x0000001704157211 */ /* 0x000fc400078f60ff */
[C---:B------:R-:W-:Y:S02]  /*02f0*/  LOP3.LUT R15, R5.reuse, 0x28, RZ, 0xfc, !PT ;  /* 0x00000028050f7812 */ /* 0x040fe400078efcff */
[----:B------:R-:W-:Y:S02]  /*0300*/  LOP3.LUT R12, R5, 0x40, RZ, 0xfc, !PT ;  /* 0x00000040050c7812 */ /* 0x000fe400078efcff */
[----:B------:R-:W-:Y:S02]  /*0310*/  LOP3.LUT R20, R8, 0x1fff000, RZ, 0xc0, !PT ;  /* 0x01fff00008147812 */ /* 0x000fe400078ec0ff */
[----:B------:R-:W-:Y:S02]  /*0320*/  LOP3.LUT R10, R21, 0x1fff000, RZ, 0xc0, !PT ;  /* 0x01fff000150a7812 */ /* 0x000fe400078ec0ff */
[C---:B------:R-:W-:Y:S01]  /*0330*/  LEA.HI R9, R4.reuse, R15, RZ, 0xc ;  /* 0x0000000f04097211 */ /* 0x040fe200078f60ff */
[----:B------:R-:W-:Y:S01]  /*0340*/  IMAD.IADD R25, R25, 0x1, -R20 ;  /* 0x0000000119197824 */ /* 0x000fe200078e0a14 */
[----:B------:R-:W-:Y:S01]  /*0350*/  LEA.HI R13, R4, R12, RZ, 0xc ;  /* 0x0000000c040d7211 */ /* 0x000fe200078f60ff */
[----:B------:R-:W-:Y:S01]  /*0360*/  IMAD.IADD R23, R23, 0x1, -R10 ;  /* 0x0000000117177824 */ /* 0x000fe200078e0a0a */
[----:B------:R-:W-:-:S02]  /*0370*/  LOP3.LUT R16, R5, 0x38, RZ, 0xfc, !PT ;  /* 0x0000003805107812 */ /* 0x000fc400078efcff */
[----:B------:R-:W-:Y:S02]  /*0380*/  LOP3.LUT R14, R9, 0x1fff000, RZ, 0xc0, !PT ;  /* 0x01fff000090e7812 */ /* 0x000fe400078ec0ff */
[----:B------:R-:W-:Y:S02]  /*0390*/  LOP3.LUT R20, R13, 0x1fff000, RZ, 0xc0, !PT ;  /* 0x01fff0000d147812 */ /* 0x000fe400078ec0ff */
[----:B------:R-:W-:Y:S01]  /*03a0*/  LEA.HI R10, R4, R16, RZ, 0xc ;  /* 0x00000010040a7211 */ /* 0x000fe200078f60ff */
[----:B------:R-:W-:Y:S01]  /*03b0*/  IMAD.IADD R15, R15, 0x1, -R14 ;  /* 0x000000010f0f7824 */ /* 0x000fe200078e0a0e */
[-C--:B------:R-:W-:Y:S01]  /*03c0*/  LEA.HI.SX32 R22, R17, R6.reuse, 0x14 ;  /* 0x0000000611167211 */ /* 0x080fe200078fa2ff */
[----:B------:R-:W-:Y:S01]  /*03d0*/  IMAD.IADD R17, R12, 0x1, -R20 ;  /* 0x000000010c117824 */ /* 0x000fe200078e0a14 */
[----:B------:R-:W-:Y:S02]  /*03e0*/  LOP3.LUT R14, R10, 0x1fff000, RZ, 0xc0, !PT ;  /* 0x01fff0000a0e7812 */ /* 0x000fe400078ec0ff */
[----:B------:R-:W-:Y:S01]  /*03f0*/  LEA.HI.SX32 R12, R21, R6, 0x14 ;  /* 0x00000006150c7211 */ /* 0x000fe200078fa2ff */
[----:B------:R-:W-:Y:S01]  /*0400*/  IMAD R27, R27, 0x80, R22 ;  /* 0x000000801b1b7824 */ /* 0x000fe200078e0216 */
[----:B------:R-:W-:-:S02]  /*0410*/  LOP3.LUT R21, R5, 0x48, RZ, 0xfc, !PT ;  /* 0x0000004805157812 */ /* 0x000fc400078efcff */
[----:B------:R-:W-:Y:S02]  /*0420*/  IADD3 R16, R16, -R14, RZ ;  /* 0x8000000e10107210 */ /* 0x000fe40007ffe0ff */
[----:B------:R-:W-:Y:S02]  /*0430*/  LEA.HI.SX32 R14, R7, R6, 0x14 ;  /* 0x00000006070e7211 */ /* 0x000fe400078fa2ff */
[----:B------:R-:W-:Y:S02]  /*0440*/  LEA R23, R23, R12, 0x7 ;  /* 0x0000000c17177211 */ /* 0x000fe400078e38ff */
[----:B------:R-:W-:Y:S01]  /*0450*/  LEA.HI R7, R4, R21, RZ, 0xc ;  /* 0x0000001504077211 */ /* 0x000fe200078f60ff */
[----:B------:R-:W-:Y:S01]  /*0460*/  IMAD R29, R29, 0x80, R14 ;  /* 0x000000801d1d7824 */ /* 0x000fe200078e020e */
[----:B------:R-:W-:Y:S02]  /*0470*/  LOP3.LUT R12, R5, 0x50, RZ, 0xfc, !PT ;  /* 0x00000050050c7812 */ /* 0x000fe400078efcff */
[----:B------:R-:W-:-:S02]  /*0480*/  LEA.HI.SX32 R19, R19, R6, 0x14 ;  /* 0x0000000613137211 */ /* 0x000fc400078fa2ff */
[----:B------:R-:W-:Y:S02]  /*0490*/  LOP3.LUT R22, R7, 0x1fff000, RZ, 0xc0, !PT ;  /* 0x01fff00007167812 */ /* 0x000fe400078ec0ff */
[----:B------:R-:W-:Y:S01]  /*04a0*/  LEA.HI R14, R4, R12, RZ, 0xc ;  /* 0x0000000c040e7211 */ /* 0x000fe200078f60ff */
[----:B------:R-:W-:Y:S01]  /*04b0*/  IMAD R18, R18, 0x80, R19 ;  /* 0x0000008012127824 */ /* 0x000fe200078e0213 */
[----:B------:R-:W-:Y:S02]  /*04c0*/  LOP3.LUT R20, R5, 0x58, RZ, 0xfc, !PT ;  /* 0x0000005805147812 */ /* 0x000fe400078efcff */
[----:B------:R-:W-:Y:S02]  /*04d0*/  IADD3 R19, R21, -R22, RZ ;  /* 0x8000001615137210 */ /* 0x000fe40007ffe0ff */
[----:B------:R-:W-:Y:S02]  /*04e0*/  LOP3.LUT R21, R14, 0x1fff000, RZ, 0xc0, !PT ;  /* 0x01fff0000e157812 */ /* 0x000fe400078ec0ff */
[----:B------:R-:W-:-:S02]  /*04f0*/  LEA.HI.SX32 R24, R9, R6, 0x14 ;  /* 0x0000000609187211 */ /* 0x000fc400078fa2ff */
[----:B------:R-:W-:Y:S01]  /*0500*/  LEA.HI R9, R4, R20, RZ, 0xc ;  /* 0x0000001404097211 */ /* 0x000fe200078f60ff */
[----:B------:R-:W-:Y:S01]  /*0510*/  IMAD.IADD R21, R12, 0x1, -R21 ;  /* 0x000000010c157824 */ /* 0x000fe200078e0a15 */
[-C--:B------:R-:W-:Y:S01]  /*0520*/  LEA.HI.SX32 R10, R10, R6.reuse, 0x14 ;  /* 0x000000060a0a7211 */ /* 0x080fe200078fa2ff */
[----:B------:R-:W-:Y:S01]  /*0530*/  IMAD R15, R15, 0x80, R24 ;  /* 0x000000800f0f7824 */ /* 0x000fe200078e0218 */
[----:B------:R-:W-:Y:S02]  /*0540*/  LOP3.LUT R12, R9, 0x1fff000, RZ, 0xc0, !PT ;  /* 0x01fff000090c7812 */ /* 0x000fe400078ec0ff */
[-C--:B------:R-:W-:Y:S01]  /*0550*/  LEA.HI.SX32 R22, R8, R6.reuse, 0x14 ;  /* 0x0000000608167211 */ /* 0x080fe200078fa2ff */
[----:B------:R-:W-:Y:S01]  /*0560*/  IMAD R16, R16, 0x80, R10 ;  /* 0x0000008010107824 */ /* 0x000fe200078e020a */
[----:B------:R-:W-:Y:S02]  /*0570*/  IADD3 R8, R20, -R12, RZ ;  /* 0x8000000c14087210 */ /* 0x000fe40007ffe0ff */
[-C--:B------:R-:W-:Y:S01]  /*0580*/  LEA.HI.SX32 R10, R13, R6.reuse, 0x14 ;  /* 0x000000060d0a7211 */ /* 0x080fe200078fa2ff */
[----:B------:R-:W-:Y:S01]  /*0590*/  IMAD R25, R25, 0x80, R22 ;  /* 0x0000008019197824 */ /* 0x000fe200078e0216 */
[----:B------:R-:W1:Y:S01]  /*05a0*/  LDC.64 R12, c[0x0][0x210] ;  /* 0x00008400ff0c7b82 */ /* 0x000e620000000a00 */
[----:B------:R-:W-:-:S02]  /*05b0*/  LEA.HI.SX32 R14, R14, R6, 0x14 ;  /* 0x000000060e0e7211 */ /* 0x000fc400078fa2ff */
[----:B------:R-:W-:Y:S02]  /*05c0*/  LEA R17, R17, R10, 0x7 ;  /* 0x0000000a11117211 */ /* 0x000fe400078e38ff */
[----:B------:R-:W-:Y:S01]  /*05d0*/  LOP3.LUT R10, R5, 0x60, RZ, 0xfc, !PT ;  /* 0x00000060050a7812 */ /* 0x000fe200078efcff */
[----:B------:R-:W-:Y:S01]  /*05e0*/  IMAD R21, R21, 0x80, R14 ;  /* 0x0000008015157824 */ /* 0x000fe200078e020e */
[-C--:B------:R-:W-:Y:S02]  /*05f0*/  LEA.HI.SX32 R20, R7, R6.reuse, 0x14 ;  /* 0x0000000607147211 */ /* 0x080fe400078fa2ff */
[----:B------:R-:W-:Y:S02]  /*0600*/  LEA.HI.SX32 R7, R9, R6, 0x14 ;  /* 0x0000000609077211 */ /* 0x000fe400078fa2ff */
[----:B------:R-:W-:Y:S01]  /*0610*/  LEA.HI R14, R4, R10, RZ, 0xc ;  /* 0x0000000a040e7211 */ /* 0x000fe200078f60ff */
[----:B------:R-:W-:Y:S01]  /*0620*/  IMAD R19, R19, 0x80, R20 ;  /* 0x0000008013137824 */ /* 0x000fe200078e0214 */
[----:B------:R-:W-:-:S02]  /*0630*/  LOP3.LUT R9, R5, 0x68, RZ, 0xfc, !PT ;  /* 0x0000006805097812 */ /* 0x000fc400078efcff */
[----:B------:R-:W-:Y:S02]  /*0640*/  LEA R7, R8, R7, 0x7 ;  /* 0x0000000708077211 */ /* 0x000fe400078e38ff */
[----:B------:R-:W-:Y:S02]  /*0650*/  LOP3.LUT R8, R14, 0x1fff000, RZ, 0xc0, !PT ;  /* 0x01fff0000e087812 */ /* 0x000fe400078ec0ff */
[----:B------:R-:W-:Y:S02]  /*0660*/  LEA.HI R20, R4, R9, RZ, 0xc ;  /* 0x0000000904147211 */ /* 0x000fe400078f60ff */
[-C--:B------:R-:W-:Y:S01]  /*0670*/  LEA.HI.SX32 R14, R14, R6.reuse, 0x14 ;  /* 0x000000060e0e7211 */ /* 0x080fe200078fa2ff */
[----:B------:R-:W-:Y:S01]  /*0680*/  IMAD.IADD R8, R10, 0x1, -R8 ;  /* 0x000000010a087824 */ /* 0x000fe200078e0a08 */
[C---:B------:R-:W-:Y:S01]  /*0690*/  LOP3.LUT R10, R20.reuse, 0x1fff000, RZ, 0xc0, !PT ;  /* 0x01fff000140a7812 */ /* 0x040fe200078ec0ff */
[----:B-1----:R-:W-:Y:S01]  /*06a0*/  IMAD.WIDE R22, R23, 0x4, R12 ;  /* 0x0000000417167825 */ /* 0x002fe200078e020c */
[----:B------:R-:W-:-:S02]  /*06b0*/  LEA.HI.SX32 R20, R20, R6, 0x14 ;  /* 0x0000000614147211 */ /* 0x000fc400078fa2ff */
[----:B------:R-:W-:Y:S01]  /*06c0*/  LEA R8, R8, R14, 0x7 ;  /* 0x0000000e08087211 */ /* 0x000fe200078e38ff */
[----:B------:R-:W-:Y:S02]  /*06d0*/  IMAD.IADD R9, R9, 0x1, -R10 ;  /* 0x0000000109097824 */ /* 0x000fe400078e0a0a */
[--C-:B------:R-:W-:Y:S01]  /*06e0*/  IMAD.WIDE R10, R11, 0x4, R12.reuse ;  /* 0x000000040b0a7825 */ /* 0x100fe200078e020c */
[----:B------:R-:W-:Y:S01]  /*06f0*/  LOP3.LUT R14, R5, 0x70, RZ, 0xfc, !PT ;  /* 0x00000070050e7812 */ /* 0x000fe200078efcff */
[----:B------:R1:W2:Y:S02]  /*0700*/  LDG.E.EL R22, desc[UR6][R22.64] ;  /* 0x0000000616167981 */ /* 0x0002a4000c2e1900 */
[--C-:B------:R-:W-:Y:S02]  /*0710*/  IMAD.WIDE R26, R27, 0x4, R12.reuse ;  /* 0x000000041b1a7825 */ /* 0x100fe400078e020c */
[----:B------:R-:W3:Y:S02]  /*0720*/  LDG.E.EL R10, desc[UR6][R10.64] ;  /* 0x000000060a0a7981 */ /* 0x000ee4000c2e1900 */
[----:B------:R-:W-:Y:S01]  /*0730*/  IMAD.WIDE R28, R29, 0x4, R12 ;  /* 0x000000041d1c7825 */ /* 0x000fe200078e020c */
[----:B-1----:R-:W-:-:S03]  /*0740*/  LEA.HI R23, R4, R14, RZ, 0xc ;  /* 0x0000000e04177211 */ /* 0x002fc600078f60ff */
[----:B------:R-:W-:Y:S02]  /*0750*/  IMAD.WIDE R24, R25, 0x4, R12 ;  /* 0x0000000419187825 */ /* 0x000fe400078e020c */
[----:B------:R-:W4:Y:S02]  /*0760*/  LDG.E.EL R28, desc[UR6][R28.64] ;  /* 0x000000061c1c7981 */ /* 0x000f24000c2e1900 */
[----:B------:R-:W-:Y:S02]  /*0770*/  IMAD R9, R9, 0x80, R20 ;  /* 0x0000008009097824 */ /* 0x000fe400078e0214 */
[----:B------:R1:W3:Y:S04]  /*0780*/  LDG.E.EL R11, desc[UR6][R26.64] ;  /* 0x000000061a0b7981 */ /* 0x0002e8000c2e1900 */
[----:B------:R-:W5:Y:S01]  /*0790*/  LDG.E.EL R24, desc[UR6][R24.64] ;  /* 0x0000000618187981 */ /* 0x000f62000c2e1900 */
[----:B-1----:R-:W-:Y:S01]  /*07a0*/  IMAD.WIDE R26, R18, 0x4, R12 ;  /* 0x00000004121a7825 */ /* 0x002fe200078e020c */
[----:B------:R-:W-:-:S05]  /*07b0*/  LOP3.LUT R18, R23, 0x1fff000, RZ, 0xc0, !PT ;  /* 0x01fff00017127812 */ /* 0x000fca00078ec0ff */
[----:B------:R1:W4:Y:S02]  /*07c0*/  LDG.E.EL R26, desc[UR6][R26.64] ;  /* 0x000000061a1a7981 */ /* 0x000324000c2e1900 */
[----:B-1----:R-:W-:Y:S02]  /*07d0*/  IMAD.IADD R27, R14, 0x1, -R18 ;  /* 0x000000010e1b7824 */ /* 0x002fe400078e0a12 */
[----:B------:R-:W-:-:S05]  /*07e0*/  IMAD.WIDE R14, R15, 0x4, R12 ;  /* 0x000000040f0e7825 */ /* 0x000fca00078e020c */
[----:B------:R1:W5:Y:S01]  /*07f0*/  LDG.E.EL R29, desc[UR6][R14.64] ;  /* 0x000000060e1d7981 */ /* 0x000362000c2e1900 */
[----:B------:R-:W-:-:S04]  /*0800*/  IMAD.WIDE R18, R19, 0x4, R12 ;  /* 0x0000000413127825 */ /* 0x000fc800078e020c */
[--C-:B------:R-:W-:Y:S02]  /*0810*/  IMAD.WIDE R20, R21, 0x4, R12.reuse ;  /* 0x0000000415147825 */ /* 0x100fe400078e020c */
[----:B------:R-:W5:Y:S02]  /*0820*/  LDG.E.EL R18, desc[UR6][R18.64] ;  /* 0x0000000612127981 */ /* 0x000f64000c2e1900 */
[--C-:B-1----:R-:W-:Y:S02]  /*0830*/  IMAD.WIDE R14, R16, 0x4, R12.reuse ;  /* 0x00000004100e7825 */ /* 0x102fe400078e020c */
[----:B------:R-:W5:Y:S02]  /*0840*/  LDG.E.EL R20, desc[UR6][R20.64] ;  /* 0x0000000614147981 */ /* 0x000f64000c2e1900 */
[----:B------:R-:W-:Y:S02]  /*0850*/  IMAD.WIDE R16, R17, 0x4, R12 ;  /* 0x0000000411107825 */ /* 0x000fe400078e020c */
[----:B------:R-:W5:Y:S04]  /*0860*/  LDG.E.EL R14, desc[UR6][R14.64] ;  /* 0x000000060e0e7981 */ /* 0x000f68000c2e1900 */
[----:B------:R1:W5:Y:S01]  /*0870*/  LDG.E.EL R16, desc[UR6][R16.64] ;  /* 0x0000000610107981 */ /* 0x000362000c2e1900 */
[----:B0-----:R-:W-:-:S02]  /*0880*/  LEA.HI.SX32 R25, R23, R6, 0x14 ;  /* 0x0000000617197211 */ /* 0x001fc400078fa2ff */
[----:B-1----:R-:W-:-:S04]  /*0890*/  LOP3.LUT R17, R5, 0x78, RZ, 0xfc, !PT ;  /* 0x0000007805117812 */ /* 0x002fc800078efcff */
[----:B------:R-:W-:Y:S01]  /*08a0*/  LEA.HI R15, R4, R17, RZ, 0xc ;  /* 0x00000011040f7211 */ /* 0x000fe200078f60ff */
[----:B------:R-:W-:-:S03]  /*08b0*/  IMAD.WIDE R4, R7, 0x4, R12 ;  /* 0x0000000407047825 */ /* 0x000fc600078e020c */
[C---:B------:R-:W-:Y:S01]  /*08c0*/  LEA.HI.SX32 R23, R15.reuse, R6, 0x14 ;  /* 0x000000060f177211 */ /* 0x040fe200078fa2ff */
[--C-:B------:R-:W-:Y:S01]  /*08d0*/  IMAD.WIDE R6, R8, 0x4, R12.reuse ;  /* 0x0000000408067825 */ /* 0x100fe200078e020c */
[----:B------:R-:W-:Y:S02]  /*08e0*/  LOP3.LUT R19, R15, 0x1fff000, RZ, 0xc0, !PT ;  /* 0x01fff0000f137812 */ /* 0x000fe400078ec0ff */
[----:B------:R0:W5:Y:S01]  /*08f0*/  LDG.E.EL R15, desc[UR6][R4.64] ;  /* 0x00000006040f7981 */ /* 0x000162000c2e1900 */
[----:B------:R-:W-:Y:S01]  /*0900*/  IMAD.WIDE R8, R9, 0x4, R12 ;  /* 0x0000000409087825 */ /* 0x000fe200078e020c */
[----:B------:R-:W-:Y:S02]  /*0910*/  IADD3 R17, R17, -R19, RZ ;  /* 0x8000001311117210 */ /* 0x000fe40007ffe0ff */
[----:B------:R-:W5:Y:S01]  /*0920*/  LDG.E.EL R6, desc[UR6][R6.64] ;  /* 0x0000000606067981 */ /* 0x000f62000c2e1900 */
[----:B------:R-:W-:Y:S02]  /*0930*/  IMAD R25, R27, 0x80, R25 ;  /* 0x000000801b197824 */ /* 0x000fe400078e0219 */
[----:B------:R-:W-:Y:S01]  /*0940*/  IMAD R17, R17, 0x80, R23 ;  /* 0x0000008011117824 */ /* 0x000fe200078e0217 */
[----:B------:R-:W5:Y:S01]  /*0950*/  LDG.E.EL R8, desc[UR6][R8.64] ;  /* 0x0000000608087981 */ /* 0x000f62000c2e1900 */
[----:B0-----:R-:W-:-:S04]  /*0960*/  IMAD.WIDE R4, R25, 0x4, R12 ;  /* 0x0000000419047825 */ /* 0x001fc800078e020c */
[----:B------:R-:W-:Y:S02]  /*0970*/  IMAD.WIDE R12, R17, 0x4, R12 ;  /* 0x00000004110c7825 */ /* 0x000fe400078e020c */
[----:B------:R0:W5:Y:S04]  /*0980*/  LDG.E.EL R17, desc[UR6][R4.64] ;  /* 0x0000000604117981 */ /* 0x000168000c2e1900 */
[----:B------:R-:W5:Y:S01]  /*0990*/  LDG.E.EL R12, desc[UR6][R12.64] ;  /* 0x000000060c0c7981 */ /* 0x000f62000c2e1900 */
[----:B------:R-:W1:Y:S01]  /*09a0*/  S2UR UR5, SR_CgaCtaId ;  /* 0x00000000000579c3 */ /* 0x000e620000008800 */
[----:B------:R-:W-:Y:S02]  /*09b0*/  UMOV UR4, 0x400 ;  /* 0x0000040000047882 */ /* 0x000fe40000000000 */
[----:B-1----:R-:W-:Y:S01]  /*09c0*/  UPRMT UR4, UR5, 0x654, UR4 ;  /* 0x0000065405047896 */ /* 0x002fe20008000004 */
[----:B---3--:R-:W-:-:S04]  /*09d0*/  FADD R19, R10, R11 ;  /* 0x0000000b0a137221 */ /* 0x008fc80000000000 */
[----:B--2---:R-:W-:-:S04]  /*09e0*/  FADD R19, R22, R19 ;  /* 0x0000001316137221 */ /* 0x004fc80000000000 */
[----:B----4-:R-:W-:Y:S02]  /*09f0*/  FADD R21, R26, R19 ;  /* 0x000000131a157221 */ /* 0x010fe40000000000 */
[----:B------:R-:W1:Y:S02]  /*0a00*/  S2R R19, SR_TID.X ;  /* 0x0000000000137919 */ /* 0x000e640000002100 */
[----:B------:R-:W-:-:S04]  /*0a10*/  FADD R21, R28, R21 ;  /* 0x000000151c157221 */ /* 0x000fc80000000000 */
[----:B-----5:R-:W-:-:S04]  /*0a20*/  FADD R21, R29, R21 ;  /* 0x000000151d157221 */ /* 0x020fc80000000000 */
[----:B------:R-:W-:-:S04]  /*0a30*/  FADD R21, R24, R21 ;  /* 0x0000001518157221 */ /* 0x000fc80000000000 */
[----:B------:R-:W-:-:S04]  /*0a40*/  FADD R21, R14, R21 ;  /* 0x000000150e157221 */ /* 0x000fc80000000000 */
[----:B------:R-:W-:-:S04]  /*0a50*/  FADD R21, R16, R21 ;  /* 0x0000001510157221 */ /* 0x000fc80000000000 */
[----:B------:R-:W-:-:S04]  /*0a60*/  FADD R21, R18, R21 ;  /* 0x0000001512157221 */ /* 0x000fc80000000000 */
[----:B0-----:R-:W-:Y:S01]  /*0a70*/  FADD R4, R20, R21 ;  /* 0x0000001514047221 */ /* 0x001fe20000000000 */
[----:B-1----:R-:W-:-:S03]  /*0a80*/  LOP3.LUT R7, R19, 0x1f, RZ, 0xc0, !PT ;  /* 0x0000001f13077812 */ /* 0x002fc600078ec0ff */
[----:B------:R-:W-:Y:S01]  /*0a90*/  FADD R5, R15, R4 ;  /* 0x000000040f057221 */ /* 0x000fe20000000000 */
[----:B------:R-:W-:-:S03]  /*0aa0*/  SHF.R.U32.HI R4, RZ, 0x5, R19 ;  /* 0x00000005ff047819 */ /* 0x000fc60000011613 */
[----:B------:R-:W-:Y:S01]  /*0ab0*/  FADD R5, R6, R5 ;  /* 0x0000000506057221 */ /* 0x000fe20000000000 */
[----:B------:R-:W-:-:S03]  /*0ac0*/  SGXT.U32 R4, R4, 0x3 ;  /* 0x000000030404781a */ /* 0x000fc60000000000 */
[----:B------:R-:W-:Y:S01]  /*0ad0*/  FADD R5, R8, R5 ;  /* 0x0000000508057221 */ /* 0x000fe20000000000 */
[----:B------:R-:W-:Y:S01]  /*0ae0*/  SHF.L.U32 R7, R7, 0x5, RZ ;  /* 0x0000000507077819 */ /* 0x000fe200000006ff */
[----:B------:R-:W-:Y:S02]  /*0af0*/  IMAD.SHL.U32 R9, R4, 0x4, RZ ;  /* 0x0000000404097824 */ /* 0x000fe400078e00ff */
[----:B------:R-:W-:-:S03]  /*0b00*/  FADD R5, R17, R5 ;  /* 0x0000000511057221 */ /* 0x000fc60000000000 */
[----:B------:R-:W-:Y:S01]  /*0b10*/  LOP3.LUT R9, R7, R9, RZ, 0xfc, !PT ;  /* 0x0000000907097212 */ /* 0x000fe200078efcff */
[----:B------:R-:W-:-:S05]  /*0b20*/  FADD R5, R12, R5 ;  /* 0x000000050c057221 */ /* 0x000fca0000000000 */
[----:B------:R-:W-:Y:S01]  /*0b30*/  STS [R9+UR4], R5 ;  /* 0x0000000509007988 */ /* 0x000fe20008000804 */
[----:B------:R-:W-:Y:S01]  /*0b40*/  BAR.SYNC.DEFER_BLOCKING 0x0 ;  /* 0x0000000000007b1d */ /* 0x000fe20000010000 */
[C---:B------:R-:W-:Y:S02]  /*0b50*/  ISETP.GE.AND P1, PT, R19.reuse, 0x100, PT ;  /* 0x000001001300780c */ /* 0x040fe40003f26270 */
[----:B------:R-:W-:-:S11]  /*0b60*/  LEA R13, R19, UR4, 0x2 ;  /* 0x00000004130d7c11 */ /* 0x000fd6000f8e10ff */
[----:B------:R-:W0:Y:S04]  /*0b70*/  @!P1 LDS R2, [R13] ;  /* 0x000000000d029984 */ /* 0x000e280000000800 */
[----:B0-----:R-:W0:Y:S02]  /*0b80*/  SHFL.BFLY PT, R21, R2, 0x4, 0x1f ;  /* 0x0c801f0002157f89 */ /* 0x001e2400000e0000 */
[----:B0-----:R-:W-:-:S05]  /*0b90*/  FADD R21, R2, R21 ;  /* 0x0000001502157221 */ /* 0x001fca0000000000 */
[----:B------:R-:W0:Y:S01]  /*0ba0*/  SHFL.BFLY PT, R23, R21, 0x2, 0x1f ;  /* 0x0c401f0015177f89 */ /* 0x000e2200000e0000 */
[----:B------:R-:W-:Y:S01]  /*0bb0*/  LOP3.LUT P0, RZ, R19, 0x7, RZ, 0xc0, !PT ;  /* 0x0000000713ff7812 */ /* 0x000fe2000780c0ff */
[----:B0-----:R-:W-:-:S05]  /*0bc0*/  FADD R23, R21, R23 ;  /* 0x0000001715177221 */ /* 0x001fca0000000000 */
[----:B------:R-:W0:Y:S01]  /*0bd0*/  SHFL.BFLY PT, R25, R23, 0x1, 0x1f ;  /* 0x0c201f0017197f89 */ /* 0x000e2200000e0000 */
[----:B------:R-:W-:Y:S01]  /*0be0*/  ISETP.LT.AND P0, PT, R19, 0x100, !P0 ;  /* 0x000001001300780c */ /* 0x000fe20004701270 */
[----:B0-----:R-:W-:-:S12]  /*0bf0*/  FADD R25, R23, R25 ;  /* 0x0000001917197221 */ /* 0x001fd80000000000 */
[----:B------:R-:W-:Y:S01]  /*0c00*/  @P0 STS [R13], R25 ;  /* 0x000000190d000388 */ /* 0x000fe20000000800 */
[----:B------:R-:W-:Y:S06]  /*0c10*/  BAR.SYNC.DEFER_BLOCKING 0x0 ;  /* 0x0000000000007b1d */ /* 0x000fec0000010000 */
[----:B------:R-:W0:Y:S02]  /*0c20*/  LDS R5, [R7+UR4] ;  /* 0x0000000407057984 */ /* 0x000e240008000800 */
[----:B------:R-:W-:Y:S01]  /*0c30*/  BAR.SYNC.DEFER_BLOCKING 0x0 ;  /* 0x0000000000007b1d */ /* 0x000fe20000010000 */
[----:B0-----:R-:W-:-:S04]  /*0c40*/  FMUL R5, R5, 0.0078125 ;  /* 0x3c00000005057820 */ /* 0x001fc80000400000 */
[--C-:B------:R-:W-:Y:S01]  /*0c50*/  FADD R11, R11, -R5.reuse ;  /* 0x800000050b0b7221 */ /* 0x100fe20000000000 */
[----:B------:R-:W-:-:S03]  /*0c60*/  FADD R10, R10, -R5 ;  /* 0x800000050a0a7221 */ /* 0x000fc60000000000 */
[----:B------:R-:W-:Y:S01]  /*0c70*/  FMUL R11, R11, R11 ;  /* 0x0000000b0b0b7220 */ /* 0x000fe20000400000 */
[----:B------:R-:W-:-:S03]  /*0c80*/  FADD R22, R22, -R5 ;  /* 0x8000000516167221 */ /* 0x000fc60000000000 */
[----:B------:R-:W-:Y:S01]  /*0c90*/  FFMA R11, R10, R10, R11 ;  /* 0x0000000a0a0b7223 */ /* 0x000fe2000000000b */
        /* <DEDUP_REMOVED lines=24> */
[----:B------:R-:W-:Y:S01]  /*0e20*/  FADD R12, R12, -R5 ;  /* 0x800000050c0c7221 */ /* 0x000fe20000000000 */
[----:B------:R-:W0:Y:S02]  /*0e30*/  LDC.64 R14, c[0x0][0x228] ;  /* 0x00008a00ff0e7b82 */ /* 0x000e240000000a00 */
[----:B------:R-:W-:-:S04]  /*0e40*/  FFMA R17, R17, R17, R8 ;  /* 0x0000001111117223 */ /* 0x000fc80000000008 */
[----:B------:R-:W-:-:S05]  /*0e50*/  FFMA R12, R12, R12, R17 ;  /* 0x0000000c0c0c7223 */ /* 0x000fca0000000011 */
[----:B------:R1:W-:Y:S01]  /*0e60*/  STS [R9+UR4], R12 ;  /* 0x0000000c09007988 */ /* 0x0003e20008000804 */
[----:B------:R-:W-:Y:S08]  /*0e70*/  BAR.SYNC.DEFER_BLOCKING 0x0 ;  /* 0x0000000000007b1d */ /* 0x000ff00000010000 */
[----:B-1----:R-:W1:Y:S01]  /*0e80*/  LDC.64 R8, c[0x0][0x218] ;  /* 0x00008600ff087b82 */ /* 0x002e620000000a00 */
[----:B------:R-:W2:Y:S04]  /*0e90*/  @!P1 LDS R3, [R13] ;  /* 0x000000000d039984 */ /* 0x000ea80000000800 */
[----:B--2---:R-:W2:Y:S02]  /*0ea0*/  SHFL.BFLY PT, R2, R3, 0x4, 0x1f ;  /* 0x0c801f0003027f89 */ /* 0x004ea400000e0000 */
[----:B--2---:R-:W-:-:S05]  /*0eb0*/  FADD R2, R3, R2 ;  /* 0x0000000203027221 */ /* 0x004fca0000000000 */
[----:B------:R-:W2:Y:S02]  /*0ec0*/  SHFL.BFLY PT, R11, R2, 0x2, 0x1f ;  /* 0x0c401f00020b7f89 */ /* 0x000ea400000e0000 */
[----:B--2---:R-:W-:-:S05]  /*0ed0*/  FADD R6, R2, R11 ;  /* 0x0000000b02067221 */ /* 0x004fca0000000000 */
[----:B------:R-:W2:Y:S02]  /*0ee0*/  SHFL.BFLY PT, R11, R6, 0x1, 0x1f ;  /* 0x0c201f00060b7f89 */ /* 0x000ea400000e0000 */
[----:B--2---:R-:W-:Y:S02]  /*0ef0*/  FADD R16, R6, R11 ;  /* 0x0000000b06107221 */ /* 0x004fe40000000000 */
[----:B------:R-:W2:Y:S03]  /*0f00*/  LDC.64 R10, c[0x0][0x220] ;  /* 0x00008800ff0a7b82 */ /* 0x000ea60000000a00 */
[----:B------:R-:W-:Y:S05]  /*0f10*/  @P0 STS [R13], R16 ;  /* 0x000000100d000388 */ /* 0x000fea0000000800 */
[----:B------:R-:W-:Y:S06]  /*0f20*/  BAR.SYNC.DEFER_BLOCKING 0x0 ;  /* 0x0000000000007b1d */ /* 0x000fec0000010000 */
[----:B------:R-:W3:Y:S01]  /*0f30*/  LDS R7, [R7+UR4] ;  /* 0x0000000407077984 */ /* 0x000ee20008000800 */
[----:B------:R-:W-:Y:S01]  /*0f40*/  ISETP.NE.AND P0, PT, R4, RZ, PT ;  /* 0x000000ff0400720c */ /* 0x000fe20003f05270 */
[----:B-1----:R-:W-:-:S04]  /*0f50*/  IMAD.WIDE R2, R0, 0x4, R8 ;  /* 0x0000000400027825 */ /* 0x002fc800078e0208 */
[----:B--2---:R-:W-:-:S04]  /*0f60*/  IMAD.WIDE R8, R0, 0x4, R10 ;  /* 0x0000000400087825 */ /* 0x004fc800078e020a */
[----:B0-----:R-:W-:-:S04]  /*0f70*/  IMAD.WIDE R10, R0, 0x4, R14 ;  /* 0x00000004000a7825 */ /* 0x001fc800078e020e */
[----:B------:R0:W-:Y:S04]  /*0f80*/  @!P0 STG.E desc[UR6][R2.64], R5 ;  /* 0x0000000502008986 */ /* 0x0001e8000c101906 */
[----:B---3--:R0:W-:Y:S02]  /*0f90*/  @!P0 STG.E desc[UR6][R8.64], R7 ;  /* 0x0000000708008986 */ /* 0x0081e4000c101906 */
[----:B0-----:R-:W-:Y:S05]  /*0fa0*/  @P0 EXIT ;  /* 0x000000000000094d */ /* 0x001fea0003800000 */
[----:B0-----:R-:W-:-:S07]  /*0fb0*/  HFMA2.MMA R3, -RZ, RZ, 3.5, 0 ;  /* 0x43000000ff037435 */ /* 0x001fce00000001ff */
[----:B------:R-:W-:Y:S01]  /*0fc0*/  STG.E desc[UR6][R10.64], R3 ;  /* 0x000000030a007986 */ /* 0x000fe2000c101906 */
[----:B------:R-:W-:Y:S05]  /*0fd0*/  EXIT ;  /* 0x000000000000794d */ /* 0x000fea0003800000 */
.L_x_0:
[----:B------:R-:W-:-:S00]  /*0fe0*/  BRA `(.L_x_0) ;  /* 0xfffffffc00fc7947 */ /* 0x000fc0000383ffff */
[----:B------:R-:W-:-:S00]  /*0ff0*/  NOP ;  /* 0x0000000000007918 */ /* 0x000fc00000000000 */
        /* <DEDUP_REMOVED lines=8> */
.L_x_1:


//--------------------- .nv.shared.triton_per_fused_native_group_norm_4 --------------------------
	.section	.nv.shared.triton_per_fused_native_group_norm_4,"aw",@nobits
	.sectionflags	@""
	.align	16
	.zero		1024


//--------------------- .nv.constant0.triton_per_fused_native_group_norm_4 --------------------------
	.section	.nv.constant0.triton_per_fused_native_group_norm_4,"a",@progbits
	.sectionflags	@""
	.align	4
.nv.constant0.triton_per_fused_native_group_norm_4:
	.zero		568
